//
// Generated by NVIDIA NVVM Compiler
//
// Compiler Build ID: CL-36424714
// Cuda compilation tools, release 13.0, V13.0.88
// Based on NVVM 20.0.0
//

.version 9.0
.target sm_100
.address_size 64

	// .globl	_Z16VectorMatrixMultPiS_S_i

.visible .entry _Z16VectorMatrixMultPiS_S_i(
	.param .u64 .ptr .align 1 _Z16VectorMatrixMultPiS_S_i_param_0,
	.param .u64 .ptr .align 1 _Z16VectorMatrixMultPiS_S_i_param_1,
	.param .u64 .ptr .align 1 _Z16VectorMatrixMultPiS_S_i_param_2,
	.param .u32 _Z16VectorMatrixMultPiS_S_i_param_3
)
{
	.reg .pred 	%p<2>;
	.reg .b32 	%r<35>;
	.reg .b64 	%rd<11>;

	ld.param.u64 	%rd1, [_Z16VectorMatrixMultPiS_S_i_param_0];
	ld.param.u64 	%rd2, [_Z16VectorMatrixMultPiS_S_i_param_1];
	ld.param.u64 	%rd3, [_Z16VectorMatrixMultPiS_S_i_param_2];
	ld.param.u32 	%r2, [_Z16VectorMatrixMultPiS_S_i_param_3];
	mov.u32 	%r1, %tid.x;
	setp.ge.s32 	%p1, %r1, %r2;
	@%p1 bra 	$L__BB0_2;
	cvta.to.global.u64 	%rd4, %rd1;
	cvta.to.global.u64 	%rd5, %rd2;
	cvta.to.global.u64 	%rd6, %rd3;
	mul.wide.u32 	%rd7, %r1, 4;
	add.s64 	%rd8, %rd6, %rd7;
	ld.global.u32 	%r3, [%rd8];
	mul.lo.s32 	%r4, %r1, 10;
	ld.global.u32 	%r5, [%rd4];
	mul.wide.u32 	%rd9, %r4, 4;
	add.s64 	%rd10, %rd5, %rd9;
	ld.global.u32 	%r6, [%rd10];
	mad.lo.s32 	%r7, %r6, %r5, %r3;
	st.global.u32 	[%rd8], %r7;
	ld.global.u32 	%r8, [%rd4+4];
	ld.global.u32 	%r9, [%rd10+4];
	mad.lo.s32 	%r10, %r9, %r8, %r7;
	st.global.u32 	[%rd8], %r10;
	ld.global.u32 	%r11, [%rd4+8];
	ld.global.u32 	%r12, [%rd10+8];
	mad.lo.s32 	%r13, %r12, %r11, %r10;
	st.global.u32 	[%rd8], %r13;
	ld.global.u32 	%r14, [%rd4+12];
	ld.global.u32 	%r15, [%rd10+12];
	mad.lo.s32 	%r16, %r15, %r14, %r13;
	st.global.u32 	[%rd8], %r16;
	ld.global.u32 	%r17, [%rd4+16];
	ld.global.u32 	%r18, [%rd10+16];
	mad.lo.s32 	%r19, %r18, %r17, %r16;
	st.global.u32 	[%rd8], %r19;
	ld.global.u32 	%r20, [%rd4+20];
	ld.global.u32 	%r21, [%rd10+20];
	mad.lo.s32 	%r22, %r21, %r20, %r19;
	st.global.u32 	[%rd8], %r22;
	ld.global.u32 	%r23, [%rd4+24];
	ld.global.u32 	%r24, [%rd10+24];
	mad.lo.s32 	%r25, %r24, %r23, %r22;
	st.global.u32 	[%rd8], %r25;
	ld.global.u32 	%r26, [%rd4+28];
	ld.global.u32 	%r27, [%rd10+28];
	mad.lo.s32 	%r28, %r27, %r26, %r25;
	st.global.u32 	[%rd8], %r28;
	ld.global.u32 	%r29, [%rd4+32];
	ld.global.u32 	%r30, [%rd10+32];
	mad.lo.s32 	%r31, %r30, %r29, %r28;
	st.global.u32 	[%rd8], %r31;
	ld.global.u32 	%r32, [%rd4+36];
	ld.global.u32 	%r33, [%rd10+36];
	mad.lo.s32 	%r34, %r33, %r32, %r31;
	st.global.u32 	[%rd8], %r34;
$L__BB0_2:
	ret;

}


// ===== COMPILED SASS (sm_100) =====

	.target	sm_100

	.elftype	@"ET_EXEC"


//--------------------- .note.nv.tkinfo           --------------------------
	.section	.note.nv.tkinfo,"",@"SHT_NOTE"
	.sectionflags	@"SHF_NOTE_NV_TKINFO"
	.tkinfo
        /*0018*/ 	.word	0x00000002
        /*0030*/ 	.string	""
        /*0030*/ 	.string	"ptxas"
        /*0030*/ 	.string	"Cuda compilation tools, release 13.0, V13.0.88"
        /*0030*/ 	.string	"Build cuda_13.0.r13.0/compiler.36424714_0"
        /*0030*/ 	.string	"-arch sm_100 -m 64 "



//--------------------- .note.nv.cuinfo           --------------------------
	.section	.note.nv.cuinfo,"",@"SHT_NOTE"
	.sectionflags	@"SHF_NOTE_NV_CUINFO"
        /*0018*/ 	.short	0x0002
        /*001a*/ 	.short	0x0064
        /*001c*/ 	.short	0x0082
	.zero		2


//--------------------- .nv.info                  --------------------------
	.section	.nv.info,"",@"SHT_CUDA_INFO"
	.align	4


	//----- nvinfo : EIATTR_REGCOUNT
	.align		4
        /*0000*/ 	.byte	0x04, 0x2f
        /*0002*/ 	.short	(.L_1 - .L_0)
	.align		4
.L_0:
        /*0004*/ 	.word	index@(_Z16VectorMatrixMultPiS_S_i)
        /*0008*/ 	.word	0x00000010


	//----- nvinfo : EIATTR_FRAME_SIZE
	.align		4
.L_1:
        /*000c*/ 	.byte	0x04, 0x11
        /*000e*/ 	.short	(.L_3 - .L_2)
	.align		4
.L_2:
        /*0010*/ 	.word	index@(_Z16VectorMatrixMultPiS_S_i)
        /*0014*/ 	.word	0x00000000


	//----- nvinfo : EIATTR_MIN_STACK_SIZE
	.align		4
.L_3:
        /*0018*/ 	.byte	0x04, 0x12
        /*001a*/ 	.short	(.L_5 - .L_4)
	.align		4
.L_4:
        /*001c*/ 	.word	index@(_Z16VectorMatrixMultPiS_S_i)
        /*0020*/ 	.word	0x00000000
.L_5:


//--------------------- .nv.compat                --------------------------
	.section	.nv.compat,"",@"SHT_CUDA_COMPAT_INFO"
	.align	4
        /*0000*/ 	.byte	0x02, 0x09, 0x00, 0x00, 0x02, 0x02, 0x01, 0x00, 0x02, 0x05, 0x05, 0x00, 0x03, 0x07, 0x01, 0x01
        /*0010*/ 	.byte	0x02, 0x03, 0x00, 0x00, 0x02, 0x06, 0x01, 0x00, 0x04, 0x0b, 0x08, 0x00, 0x09, 0x00, 0x00, 0x00
        /*0020*/ 	.byte	0x00, 0x00, 0x00, 0x00


//--------------------- .nv.info._Z16VectorMatrixMultPiS_S_i --------------------------
	.section	.nv.info._Z16VectorMatrixMultPiS_S_i,"",@"SHT_CUDA_INFO"
	.sectionflags	@""
	.align	4


	//----- nvinfo : EIATTR_CUDA_API_VERSION
	.align		4
        /*0000*/ 	.byte	0x04, 0x37
        /*0002*/ 	.short	(.L_7 - .L_6)
.L_6:
        /*0004*/ 	.word	0x00000082


	//----- nvinfo : EIATTR_KPARAM_INFO
	.align		4
.L_7:
        /*0008*/ 	.byte	0x04, 0x17
        /*000a*/ 	.short	(.L_9 - .L_8)
.L_8:
        /*000c*/ 	.word	0x00000000
        /*0010*/ 	.short	0x0003
        /*0012*/ 	.short	0x0018
        /*0014*/ 	.byte	0x00, 0xf0, 0x11, 0x00


	//----- nvinfo : EIATTR_KPARAM_INFO
	.align		4
.L_9:
        /*0018*/ 	.byte	0x04, 0x17
        /*001a*/ 	.short	(.L_11 - .L_10)
.L_10:
        /*001c*/ 	.word	0x00000000
        /*0020*/ 	.short	0x0002
        /*0022*/ 	.short	0x0010
        /*0024*/ 	.byte	0x00, 0xf5, 0x21, 0x00


	//----- nvinfo : EIATTR_KPARAM_INFO
	.align		4
.L_11:
        /*0028*/ 	.byte	0x04, 0x17
        /*002a*/ 	.short	(.L_13 - .L_12)
.L_12:
        /*002c*/ 	.word	0x00000000
        /*0030*/ 	.short	0x0001
        /*0032*/ 	.short	0x0008
        /*0034*/ 	.byte	0x00, 0xf5, 0x21, 0x00


	//----- nvinfo : EIATTR_KPARAM_INFO
	.align		4
.L_13:
        /*0038*/ 	.byte	0x04, 0x17
        /*003a*/ 	.short	(.L_15 - .L_14)
.L_14:
        /*003c*/ 	.word	0x00000000
        /*0040*/ 	.short	0x0000
        /*0042*/ 	.short	0x0000
        /*0044*/ 	.byte	0x00, 0xf5, 0x21, 0x00


	//----- nvinfo : EIATTR_SPARSE_MMA_MASK
	.align		4
.L_15:
        /*0048*/ 	.byte	0x03, 0x50
        /*004a*/ 	.short	0x0000


	//----- nvinfo : EIATTR_MAXREG_COUNT
	.align		4
        /*004c*/ 	.byte	0x03, 0x1b
        /*004e*/ 	.short	0x00ff


	//----- nvinfo : EIATTR_MERCURY_ISA_VERSION
	.align		4
        /*0050*/ 	.byte	0x03, 0x5f
        /*0052*/ 	.short	0x0101


	//----- nvinfo : EIATTR_VRC_CTA_INIT_COUNT
	.align		4
        /*0054*/ 	.byte	0x02, 0x4a
	.zero		1
	.zero		1


	//----- nvinfo : EIATTR_EXIT_INSTR_OFFSETS
	.align		4
        /*0058*/ 	.byte	0x04, 0x1c
        /*005a*/ 	.short	(.L_17 - .L_16)


	//   ....[0]....
.L_16:
        /*005c*/ 	.word	0x00000040


	//   ....[1]....
        /*0060*/ 	.word	0x00000350


	//----- nvinfo : EIATTR_CBANK_PARAM_SIZE
	.align		4
.L_17:
        /*0064*/ 	.byte	0x03, 0x19
        /*0066*/ 	.short	0x001c


	//----- nvinfo : EIATTR_PARAM_CBANK
	.align		4
        /*0068*/ 	.byte	0x04, 0x0a
        /*006a*/ 	.short	(.L_19 - .L_18)
	.align		4
.L_18:
        /*006c*/ 	.word	index@(.nv.constant0._Z16VectorMatrixMultPiS_S_i)
        /*0070*/ 	.short	0x0380
        /*0072*/ 	.short	0x001c


	//----- nvinfo : EIATTR_SW_WAR
	.align		4
.L_19:
        /*0074*/ 	.byte	0x04, 0x36
        /*0076*/ 	.short	(.L_21 - .L_20)
.L_20:
        /*0078*/ 	.word	0x00000008
.L_21:


//--------------------- .nv.callgraph             --------------------------
	.section	.nv.callgraph,"",@"SHT_CUDA_CALLGRAPH"
	.align	4
	.sectionentsize	8
	.align		4
        /*0000*/ 	.word	0x00000000
	.align		4
        /*0004*/ 	.word	0xffffffff
	.align		4
        /*0008*/ 	.word	0x00000000
	.align		4
        /*000c*/ 	.word	0xfffffffe
	.align		4
        /*0010*/ 	.word	0x00000000
	.align		4
        /*0014*/ 	.word	0xfffffffd
	.align		4
        /*0018*/ 	.word	0x00000000
	.align		4
        /*001c*/ 	.word	0xfffffffc


//--------------------- .text._Z16VectorMatrixMultPiS_S_i --------------------------
	.section	.text._Z16VectorMatrixMultPiS_S_i,"ax",@progbits
	.align	128
        .global         _Z16VectorMatrixMultPiS_S_i
        .type           _Z16VectorMatrixMultPiS_S_i,@function
        .size           _Z16VectorMatrixMultPiS_S_i,(.L_x_1 - _Z16VectorMatrixMultPiS_S_i)
        .other          _Z16VectorMatrixMultPiS_S_i,@"STO_CUDA_ENTRY STV_DEFAULT"
_Z16VectorMatrixMultPiS_S_i:
.text._Z16VectorMatrixMultPiS_S_i:
[----:B------:R-:W-:Y:S01]  /*0000*/  LDC R1, c[0x0][0x37c] ;  /* 0x0000df00ff017b82 */ /* 0x000fe20000000800 */
[----:B------:R-:W0:Y:S01]  /*0010*/  S2R R11, SR_TID.X ;  /* 0x00000000000b7919 */ /* 0x000e220000002100 */
[----:B------:R-:W0:Y:S02]  /*0020*/  LDCU UR4, c[0x0][0x398] ;  /* 0x00007300ff0477ac */ /* 0x000e240008000800 */
[----:B0-----:R-:W-:-:S13]  /*0030*/  ISETP.GE.AND P0, PT, R11, UR4, PT ;  /* 0x000000040b007c0c */ /* 0x001fda000bf06270 */
[----:B------:R-:W-:Y:S05]  /*0040*/  @P0 EXIT ;  /* 0x000000000000094d */ /* 0x000fea0003800000 */
[----:B------:R-:W0:Y:S01]  /*0050*/  LDC.64 R4, c[0x0][0x390] ;  /* 0x0000e400ff047b82 */ /* 0x000e220000000a00 */
[----:B------:R-:W1:Y:S01]  /*0060*/  LDCU.64 UR4, c[0x0][0x358] ;  /* 0x00006b00ff0477ac */ /* 0x000e620008000a00 */
[----:B------:R-:W-:-:S06]  /*0070*/  IMAD R9, R11, 0xa, RZ ;  /* 0x0000000a0b097824 */ /* 0x000fcc00078e02ff */
[----:B------:R-:W2:Y:S08]  /*0080*/  LDC.64 R6, c[0x0][0x388] ;  /* 0x0000e200ff067b82 */ /* 0x000eb00000000a00 */
[----:B------:R-:W3:Y:S01]  /*0090*/  LDC.64 R2, c[0x0][0x380] ;  /* 0x0000e000ff027b82 */ /* 0x000ee20000000a00 */
[----:B0-----:R-:W-:-:S05]  /*00a0*/  IMAD.WIDE.U32 R4, R11, 0x4, R4 ;  /* 0x000000040b047825 */ /* 0x001fca00078e0004 */
[----:B-1----:R-:W4:Y:S01]  /*00b0*/  LDG.E R0, desc[UR4][R4.64] ;  /* 0x0000000404007981 */ /* 0x002f22000c1e1900 */
[----:B--2---:R-:W-:-:S05]  /*00c0*/  IMAD.WIDE.U32 R6, R9, 0x4, R6 ;  /* 0x0000000409067825 */ /* 0x004fca00078e0006 */
[----:B------:R-:W4:Y:S04]  /*00d0*/  LDG.E R8, desc[UR4][R6.64] ;  /* 0x0000000406087981 */ /* 0x000f28000c1e1900 */
[----:B---3--:R-:W4:Y:S02]  /*00e0*/  LDG.E R9, desc[UR4][R2.64] ;  /* 0x0000000402097981 */ /* 0x008f24000c1e1900 */
[----:B----4-:R-:W-:-:S05]  /*00f0*/  IMAD R9, R9, R8, R0 ;  /* 0x0000000809097224 */ /* 0x010fca00078e0200 */
[----:B------:R0:W-:Y:S04]  /*0100*/  STG.E desc[UR4][R4.64], R9 ;  /* 0x0000000904007986 */ /* 0x0001e8000c101904 */
[----:B------:R-:W2:Y:S04]  /*0110*/  LDG.E R0, desc[UR4][R2.64+0x4] ;  /* 0x0000040402007981 */ /* 0x000ea8000c1e1900 */
[----:B------:R-:W2:Y:S02]  /*0120*/  LDG.E R8, desc[UR4][R6.64+0x4] ;  /* 0x0000040406087981 */ /* 0x000ea4000c1e1900 */
[----:B--2---:R-:W-:-:S05]  /*0130*/  IMAD R11, R0, R8, R9 ;  /* 0x00000008000b7224 */ /* 0x004fca00078e0209 */
[----:B------:R1:W-:Y:S04]  /*0140*/  STG.E desc[UR4][R4.64], R11 ;  /* 0x0000000b04007986 */ /* 0x0003e8000c101904 */
[----:B------:R-:W2:Y:S04]  /*0150*/  LDG.E R0, desc[UR4][R2.64+0x8] ;  /* 0x0000080402007981 */ /* 0x000ea8000c1e1900 */
[----:B------:R-:W2:Y:S02]  /*0160*/  LDG.E R8, desc[UR4][R6.64+0x8] ;  /* 0x0000080406087981 */ /* 0x000ea4000c1e1900 */
[----:B--2---:R-:W-:-:S05]  /*0170*/  IMAD R13, R0, R8, R11 ;  /* 0x00000008000d7224 */ /* 0x004fca00078e020b */
[----:B------:R2:W-:Y:S04]  /*0180*/  STG.E desc[UR4][R4.64], R13 ;  /* 0x0000000d04007986 */ /* 0x0005e8000c101904 */
[----:B------:R-:W0:Y:S04]  /*0190*/  LDG.E R0, desc[UR4][R2.64+0xc] ;  /* 0x00000c0402007981 */ /* 0x000e28000c1e1900 */
[----:B------:R-:W0:Y:S02]  /*01a0*/  LDG.E R8, desc[UR4][R6.64+0xc] ;  /* 0x00000c0406087981 */ /* 0x000e24000c1e1900 */
[----:B0-----:R-:W-:-:S05]  /*01b0*/  IMAD R9, R0, R8, R13 ;  /* 0x0000000800097224 */ /* 0x001fca00078e020d */
[----:B------:R0:W-:Y:S04]  /*01c0*/  STG.E desc[UR4][R4.64], R9 ;  /* 0x0000000904007986 */ /* 0x0001e8000c101904 */
[----:B------:R-:W1:Y:S04]  /*01d0*/  LDG.E R0, desc[UR4][R2.64+0x10] ;  /* 0x0000100402007981 */ /* 0x000e68000c1e1900 */
[----:B------:R-:W1:Y:S02]  /*01e0*/  LDG.E R8, desc[UR4][R6.64+0x10] ;  /* 0x0000100406087981 */ /* 0x000e64000c1e1900 */
[----:B-1----:R-:W-:-:S05]  /*01f0*/  IMAD R11, R0, R8, R9 ;  /* 0x00000008000b7224 */ /* 0x002fca00078e0209 */
        /* <DEDUP_REMOVED lines=12> */
[----:B------:R-:W-:Y:S04]  /*02c0*/  STG.E desc[UR4][R4.64], R11 ;  /* 0x0000000b04007986 */ /* 0x000fe8000c101904 */
[----:B------:R-:W2:Y:S04]  /*02d0*/  LDG.E R0, desc[UR4][R2.64+0x20] ;  /* 0x0000200402007981 */ /* 0x000ea8000c1e1900 */
[----:B------:R-:W2:Y:S02]  /*02e0*/  LDG.E R8, desc[UR4][R6.64+0x20] ;  /* 0x0000200406087981 */ /* 0x000ea4000c1e1900 */
[----:B--2---:R-:W-:-:S05]  /*02f0*/  IMAD R13, R0, R8, R11 ;  /* 0x00000008000d7224 */ /* 0x004fca00078e020b */
[----:B------:R-:W-:Y:S04]  /*0300*/  STG.E desc[UR4][R4.64], R13 ;  /* 0x0000000d04007986 */ /* 0x000fe8000c101904 */
[----:B------:R-:W0:Y:S04]  /*0310*/  LDG.E R0, desc[UR4][R2.64+0x24] ;  /* 0x0000240402007981 */ /* 0x000e28000c1e1900 */
[----:B------:R-:W0:Y:S02]  /*0320*/  LDG.E R8, desc[UR4][R6.64+0x24] ;  /* 0x0000240406087981 */ /* 0x000e24000c1e1900 */
[----:B0-----:R-:W-:-:S05]  /*0330*/  IMAD R9, R0, R8, R13 ;  /* 0x0000000800097224 */ /* 0x001fca00078e020d */
[----:B------:R-:W-:Y:S01]  /*0340*/  STG.E desc[UR4][R4.64], R9 ;  /* 0x0000000904007986 */ /* 0x000fe2000c101904 */
[----:B------:R-:W-:Y:S05]  /*0350*/  EXIT ;  /* 0x000000000000794d */ /* 0x000fea0003800000 */
.L_x_0:
[----:B------:R-:W-:-:S00]  /*0360*/  BRA `(.L_x_0) ;  /* 0xfffffffc00fc7947 */ /* 0x000fc0000383ffff */
[----:B------:R-:W-:-:S00]  /*0370*/  NOP ;  /* 0x0000000000007918 */ /* 0x000fc00000000000 */
        /* <DEDUP_REMOVED lines=8> */
.L_x_1:


//--------------------- .nv.shared.reserved.0     --------------------------
	.section	.nv.shared.reserved.0,"aw",@nobits
	.weak		__nv_reservedSMEM_offset_0_alias
	.size		__nv_reservedSMEM_offset_0_alias, 0, 64
	.other		__nv_reservedSMEM_offset_0_alias,@"STO_CUDA_RESERVED_SHARED STV_DEFAULT"
__nv_reservedSMEM_offset_0_alias:
	.zero		0
	.zero		64


//--------------------- .nv.constant0._Z16VectorMatrixMultPiS_S_i --------------------------
	.section	.nv.constant0._Z16VectorMatrixMultPiS_S_i,"a",@progbits
	.sectionflags	@""
	.align	4
.nv.constant0._Z16VectorMatrixMultPiS_S_i:
	.zero		924


//--------------------- SYMBOLS --------------------------

	.type		.nv.reservedSmem.offset0,@object
	.size		.nv.reservedSmem.offset0,0x4
